//
// Generated by NVIDIA NVVM Compiler
//
// Compiler Build ID: CL-36424714
// Cuda compilation tools, release 13.0, V13.0.88
// Based on NVVM 20.0.0
//

.version 9.0
.target sm_100
.address_size 64

	// .globl	_Z25GPU_Vector_Times_ConstantPffi

.visible .entry _Z25GPU_Vector_Times_ConstantPffi(
	.param .u64 .ptr .align 1 _Z25GPU_Vector_Times_ConstantPffi_param_0,
	.param .f32 _Z25GPU_Vector_Times_ConstantPffi_param_1,
	.param .u32 _Z25GPU_Vector_Times_ConstantPffi_param_2
)
{
	.reg .pred 	%p<10>;
	.reg .b32 	%r<23>;
	.reg .b32 	%f<60>;
	.reg .b64 	%rd<16>;

	ld.param.u64 	%rd8, [_Z25GPU_Vector_Times_ConstantPffi_param_0];
	ld.param.f32 	%f1, [_Z25GPU_Vector_Times_ConstantPffi_param_1];
	ld.param.u32 	%r16, [_Z25GPU_Vector_Times_ConstantPffi_param_2];
	cvta.to.global.u64 	%rd1, %rd8;
	setp.lt.s32 	%p1, %r16, 1;
	@%p1 bra 	$L__BB0_13;
	and.b32  	%r1, %r16, 15;
	setp.lt.u32 	%p2, %r16, 16;
	mov.b32 	%r20, 0;
	@%p2 bra 	$L__BB0_4;
	and.b32  	%r20, %r16, 2147483632;
	neg.s32 	%r18, %r20;
	add.s64 	%rd14, %rd1, 32;
$L__BB0_3:
	.pragma "nounroll";
	ld.global.f32 	%f2, [%rd14+-32];
	mul.f32 	%f3, %f1, %f2;
	st.global.f32 	[%rd14+-32], %f3;
	ld.global.f32 	%f4, [%rd14+-28];
	mul.f32 	%f5, %f1, %f4;
	st.global.f32 	[%rd14+-28], %f5;
	ld.global.f32 	%f6, [%rd14+-24];
	mul.f32 	%f7, %f1, %f6;
	st.global.f32 	[%rd14+-24], %f7;
	ld.global.f32 	%f8, [%rd14+-20];
	mul.f32 	%f9, %f1, %f8;
	st.global.f32 	[%rd14+-20], %f9;
	ld.global.f32 	%f10, [%rd14+-16];
	mul.f32 	%f11, %f1, %f10;
	st.global.f32 	[%rd14+-16], %f11;
	ld.global.f32 	%f12, [%rd14+-12];
	mul.f32 	%f13, %f1, %f12;
	st.global.f32 	[%rd14+-12], %f13;
	ld.global.f32 	%f14, [%rd14+-8];
	mul.f32 	%f15, %f1, %f14;
	st.global.f32 	[%rd14+-8], %f15;
	ld.global.f32 	%f16, [%rd14+-4];
	mul.f32 	%f17, %f1, %f16;
	st.global.f32 	[%rd14+-4], %f17;
	ld.global.f32 	%f18, [%rd14];
	mul.f32 	%f19, %f1, %f18;
	st.global.f32 	[%rd14], %f19;
	ld.global.f32 	%f20, [%rd14+4];
	mul.f32 	%f21, %f1, %f20;
	st.global.f32 	[%rd14+4], %f21;
	ld.global.f32 	%f22, [%rd14+8];
	mul.f32 	%f23, %f1, %f22;
	st.global.f32 	[%rd14+8], %f23;
	ld.global.f32 	%f24, [%rd14+12];
	mul.f32 	%f25, %f1, %f24;
	st.global.f32 	[%rd14+12], %f25;
	ld.global.f32 	%f26, [%rd14+16];
	mul.f32 	%f27, %f1, %f26;
	st.global.f32 	[%rd14+16], %f27;
	ld.global.f32 	%f28, [%rd14+20];
	mul.f32 	%f29, %f1, %f28;
	st.global.f32 	[%rd14+20], %f29;
	ld.global.f32 	%f30, [%rd14+24];
	mul.f32 	%f31, %f1, %f30;
	st.global.f32 	[%rd14+24], %f31;
	ld.global.f32 	%f32, [%rd14+28];
	mul.f32 	%f33, %f1, %f32;
	st.global.f32 	[%rd14+28], %f33;
	add.s32 	%r18, %r18, 16;
	add.s64 	%rd14, %rd14, 64;
	setp.ne.s32 	%p3, %r18, 0;
	@%p3 bra 	$L__BB0_3;
$L__BB0_4:
	setp.eq.s32 	%p4, %r1, 0;
	@%p4 bra 	$L__BB0_13;
	and.b32  	%r7, %r16, 7;
	setp.lt.u32 	%p5, %r1, 8;
	@%p5 bra 	$L__BB0_7;
	mul.wide.u32 	%rd9, %r20, 4;
	add.s64 	%rd10, %rd1, %rd9;
	ld.global.f32 	%f34, [%rd10];
	mul.f32 	%f35, %f1, %f34;
	st.global.f32 	[%rd10], %f35;
	ld.global.f32 	%f36, [%rd10+4];
	mul.f32 	%f37, %f1, %f36;
	st.global.f32 	[%rd10+4], %f37;
	ld.global.f32 	%f38, [%rd10+8];
	mul.f32 	%f39, %f1, %f38;
	st.global.f32 	[%rd10+8], %f39;
	ld.global.f32 	%f40, [%rd10+12];
	mul.f32 	%f41, %f1, %f40;
	st.global.f32 	[%rd10+12], %f41;
	ld.global.f32 	%f42, [%rd10+16];
	mul.f32 	%f43, %f1, %f42;
	st.global.f32 	[%rd10+16], %f43;
	ld.global.f32 	%f44, [%rd10+20];
	mul.f32 	%f45, %f1, %f44;
	st.global.f32 	[%rd10+20], %f45;
	ld.global.f32 	%f46, [%rd10+24];
	mul.f32 	%f47, %f1, %f46;
	st.global.f32 	[%rd10+24], %f47;
	ld.global.f32 	%f48, [%rd10+28];
	mul.f32 	%f49, %f1, %f48;
	st.global.f32 	[%rd10+28], %f49;
	add.s32 	%r20, %r20, 8;
$L__BB0_7:
	setp.eq.s32 	%p6, %r7, 0;
	@%p6 bra 	$L__BB0_13;
	and.b32  	%r10, %r16, 3;
	setp.lt.u32 	%p7, %r7, 4;
	@%p7 bra 	$L__BB0_10;
	mul.wide.u32 	%rd11, %r20, 4;
	add.s64 	%rd12, %rd1, %rd11;
	ld.global.f32 	%f50, [%rd12];
	mul.f32 	%f51, %f1, %f50;
	st.global.f32 	[%rd12], %f51;
	ld.global.f32 	%f52, [%rd12+4];
	mul.f32 	%f53, %f1, %f52;
	st.global.f32 	[%rd12+4], %f53;
	ld.global.f32 	%f54, [%rd12+8];
	mul.f32 	%f55, %f1, %f54;
	st.global.f32 	[%rd12+8], %f55;
	ld.global.f32 	%f56, [%rd12+12];
	mul.f32 	%f57, %f1, %f56;
	st.global.f32 	[%rd12+12], %f57;
	add.s32 	%r20, %r20, 4;
$L__BB0_10:
	setp.eq.s32 	%p8, %r10, 0;
	@%p8 bra 	$L__BB0_13;
	mul.wide.u32 	%rd13, %r20, 4;
	add.s64 	%rd15, %rd1, %rd13;
	neg.s32 	%r22, %r10;
$L__BB0_12:
	.pragma "nounroll";
	ld.global.f32 	%f58, [%rd15];
	mul.f32 	%f59, %f1, %f58;
	st.global.f32 	[%rd15], %f59;
	add.s64 	%rd15, %rd15, 4;
	add.s32 	%r22, %r22, 1;
	setp.ne.s32 	%p9, %r22, 0;
	@%p9 bra 	$L__BB0_12;
$L__BB0_13:
	ret;

}


// ===== COMPILED SASS (sm_100) =====

	.target	sm_100

	.elftype	@"ET_EXEC"


//--------------------- .note.nv.tkinfo           --------------------------
	.section	.note.nv.tkinfo,"",@"SHT_NOTE"
	.sectionflags	@"SHF_NOTE_NV_TKINFO"
	.tkinfo
        /*0018*/ 	.word	0x00000002
        /*0030*/ 	.string	""
        /*0030*/ 	.string	"ptxas"
        /*0030*/ 	.string	"Cuda compilation tools, release 13.0, V13.0.88"
        /*0030*/ 	.string	"Build cuda_13.0.r13.0/compiler.36424714_0"
        /*0030*/ 	.string	"-arch sm_100 -m 64 "



//--------------------- .note.nv.cuinfo           --------------------------
	.section	.note.nv.cuinfo,"",@"SHT_NOTE"
	.sectionflags	@"SHF_NOTE_NV_CUINFO"
        /*0018*/ 	.short	0x0002
        /*001a*/ 	.short	0x0064
        /*001c*/ 	.short	0x0082
	.zero		2


//--------------------- .nv.info                  --------------------------
	.section	.nv.info,"",@"SHT_CUDA_INFO"
	.align	4


	//----- nvinfo : EIATTR_REGCOUNT
	.align		4
        /*0000*/ 	.byte	0x04, 0x2f
        /*0002*/ 	.short	(.L_1 - .L_0)
	.align		4
.L_0:
        /*0004*/ 	.word	index@(_Z25GPU_Vector_Times_ConstantPffi)
        /*0008*/ 	.word	0x00000020


	//----- nvinfo : EIATTR_FRAME_SIZE
	.align		4
.L_1:
        /*000c*/ 	.byte	0x04, 0x11
        /*000e*/ 	.short	(.L_3 - .L_2)
	.align		4
.L_2:
        /*0010*/ 	.word	index@(_Z25GPU_Vector_Times_ConstantPffi)
        /*0014*/ 	.word	0x00000000


	//----- nvinfo : EIATTR_MIN_STACK_SIZE
	.align		4
.L_3:
        /*0018*/ 	.byte	0x04, 0x12
        /*001a*/ 	.short	(.L_5 - .L_4)
	.align		4
.L_4:
        /*001c*/ 	.word	index@(_Z25GPU_Vector_Times_ConstantPffi)
        /*0020*/ 	.word	0x00000000
.L_5:


//--------------------- .nv.compat                --------------------------
	.section	.nv.compat,"",@"SHT_CUDA_COMPAT_INFO"
	.align	4
        /*0000*/ 	.byte	0x02, 0x09, 0x00, 0x00, 0x02, 0x02, 0x01, 0x00, 0x02, 0x05, 0x05, 0x00, 0x03, 0x07, 0x01, 0x01
        /*0010*/ 	.byte	0x02, 0x03, 0x00, 0x00, 0x02, 0x06, 0x01, 0x00, 0x04, 0x0b, 0x08, 0x00, 0x09, 0x00, 0x00, 0x00
        /*0020*/ 	.byte	0x00, 0x00, 0x00, 0x00


//--------------------- .nv.info._Z25GPU_Vector_Times_ConstantPffi --------------------------
	.section	.nv.info._Z25GPU_Vector_Times_ConstantPffi,"",@"SHT_CUDA_INFO"
	.sectionflags	@""
	.align	4


	//----- nvinfo : EIATTR_CUDA_API_VERSION
	.align		4
        /*0000*/ 	.byte	0x04, 0x37
        /*0002*/ 	.short	(.L_7 - .L_6)
.L_6:
        /*0004*/ 	.word	0x00000082


	//----- nvinfo : EIATTR_KPARAM_INFO
	.align		4
.L_7:
        /*0008*/ 	.byte	0x04, 0x17
        /*000a*/ 	.short	(.L_9 - .L_8)
.L_8:
        /*000c*/ 	.word	0x00000000
        /*0010*/ 	.short	0x0002
        /*0012*/ 	.short	0x000c
        /*0014*/ 	.byte	0x00, 0xf0, 0x11, 0x00


	//----- nvinfo : EIATTR_KPARAM_INFO
	.align		4
.L_9:
        /*0018*/ 	.byte	0x04, 0x17
        /*001a*/ 	.short	(.L_11 - .L_10)
.L_10:
        /*001c*/ 	.word	0x00000000
        /*0020*/ 	.short	0x0001
        /*0022*/ 	.short	0x0008
        /*0024*/ 	.byte	0x00, 0xf0, 0x11, 0x00


	//----- nvinfo : EIATTR_KPARAM_INFO
	.align		4
.L_11:
        /*0028*/ 	.byte	0x04, 0x17
        /*002a*/ 	.short	(.L_13 - .L_12)
.L_12:
        /*002c*/ 	.word	0x00000000
        /*0030*/ 	.short	0x0000
        /*0032*/ 	.short	0x0000
        /*0034*/ 	.byte	0x00, 0xf5, 0x21, 0x00


	//----- nvinfo : EIATTR_SPARSE_MMA_MASK
	.align		4
.L_13:
        /*0038*/ 	.byte	0x03, 0x50
        /*003a*/ 	.short	0x0000


	//----- nvinfo : EIATTR_MAXREG_COUNT
	.align		4
        /*003c*/ 	.byte	0x03, 0x1b
        /*003e*/ 	.short	0x00ff


	//----- nvinfo : EIATTR_MERCURY_ISA_VERSION
	.align		4
        /*0040*/ 	.byte	0x03, 0x5f
        /*0042*/ 	.short	0x0101


	//----- nvinfo : EIATTR_VRC_CTA_INIT_COUNT
	.align		4
        /*0044*/ 	.byte	0x02, 0x4a
	.zero		1
	.zero		1


	//----- nvinfo : EIATTR_EXIT_INSTR_OFFSETS
	.align		4
        /*0048*/ 	.byte	0x04, 0x1c
        /*004a*/ 	.short	(.L_15 - .L_14)


	//   ....[0]....
.L_14:
        /*004c*/ 	.word	0x00000030


	//   ....[1]....
        /*0050*/ 	.word	0x00000490


	//   ....[2]....
        /*0054*/ 	.word	0x000006a0


	//   ....[3]....
        /*0058*/ 	.word	0x000007f0


	//   ....[4]....
        /*005c*/ 	.word	0x00000900


	//----- nvinfo : EIATTR_CBANK_PARAM_SIZE
	.align		4
.L_15:
        /*0060*/ 	.byte	0x03, 0x19
        /*0062*/ 	.short	0x0010


	//----- nvinfo : EIATTR_PARAM_CBANK
	.align		4
        /*0064*/ 	.byte	0x04, 0x0a
        /*0066*/ 	.short	(.L_17 - .L_16)
	.align		4
.L_16:
        /*0068*/ 	.word	index@(.nv.constant0._Z25GPU_Vector_Times_ConstantPffi)
        /*006c*/ 	.short	0x0380
        /*006e*/ 	.short	0x0010


	//----- nvinfo : EIATTR_SW_WAR
	.align		4
.L_17:
        /*0070*/ 	.byte	0x04, 0x36
        /*0072*/ 	.short	(.L_19 - .L_18)
.L_18:
        /*0074*/ 	.word	0x00000008
.L_19:


//--------------------- .nv.callgraph             --------------------------
	.section	.nv.callgraph,"",@"SHT_CUDA_CALLGRAPH"
	.align	4
	.sectionentsize	8
	.align		4
        /*0000*/ 	.word	0x00000000
	.align		4
        /*0004*/ 	.word	0xffffffff
	.align		4
        /*0008*/ 	.word	0x00000000
	.align		4
        /*000c*/ 	.word	0xfffffffe
	.align		4
        /*0010*/ 	.word	0x00000000
	.align		4
        /*0014*/ 	.word	0xfffffffd
	.align		4
        /*0018*/ 	.word	0x00000000
	.align		4
        /*001c*/ 	.word	0xfffffffc


//--------------------- .text._Z25GPU_Vector_Times_ConstantPffi --------------------------
	.section	.text._Z25GPU_Vector_Times_ConstantPffi,"ax",@progbits
	.align	128
        .global         _Z25GPU_Vector_Times_ConstantPffi
        .type           _Z25GPU_Vector_Times_ConstantPffi,@function
        .size           _Z25GPU_Vector_Times_ConstantPffi,(.L_x_6 - _Z25GPU_Vector_Times_ConstantPffi)
        .other          _Z25GPU_Vector_Times_ConstantPffi,@"STO_CUDA_ENTRY STV_DEFAULT"
_Z25GPU_Vector_Times_ConstantPffi:
.text._Z25GPU_Vector_Times_ConstantPffi:
[----:B------:R-:W-:Y:S08]  /*0000*/  LDC R1, c[0x0][0x37c] ;  /* 0x0000df00ff017b82 */ /* 0x000ff00000000800 */
[----:B------:R-:W0:Y:S02]  /*0010*/  LDC R4, c[0x0][0x38c] ;  /* 0x0000e300ff047b82 */ /* 0x000e240000000800 */
[----:B0-----:R-:W-:-:S13]  /*0020*/  ISETP.GE.AND P0, PT, R4, 0x1, PT ;  /* 0x000000010400780c */ /* 0x001fda0003f06270 */
[----:B------:R-:W-:Y:S05]  /*0030*/  @!P0 EXIT ;  /* 0x000000000000894d */ /* 0x000fea0003800000 */
[C---:B------:R-:W-:Y:S01]  /*0040*/  ISETP.GE.U32.AND P1, PT, R4.reuse, 0x10, PT ;  /* 0x000000100400780c */ /* 0x040fe20003f26070 */
[----:B------:R-:W0:Y:S01]  /*0050*/  LDCU.64 UR6, c[0x0][0x358] ;  /* 0x00006b00ff0677ac */ /* 0x000e220008000a00 */
[----:B------:R-:W-:Y:S01]  /*0060*/  LOP3.LUT R28, R4, 0xf, RZ, 0xc0, !PT ;  /* 0x0000000f041c7812 */ /* 0x000fe200078ec0ff */
[----:B------:R-:W-:-:S03]  /*0070*/  HFMA2 R0, -RZ, RZ, 0, 0 ;  /* 0x00000000ff007431 */ /* 0x000fc600000001ff */
[----:B------:R-:W-:-:S07]  /*0080*/  ISETP.NE.AND P0, PT, R28, RZ, PT ;  /* 0x000000ff1c00720c */ /* 0x000fce0003f05270 */
[----:B------:R-:W-:Y:S06]  /*0090*/  @!P1 BRA `(.L_x_0) ;  /* 0x0000000000fc9947 */ /* 0x000fec0003800000 */
[----:B------:R-:W1:Y:S01]  /*00a0*/  LDCU.64 UR4, c[0x0][0x380] ;  /* 0x00007000ff0477ac */ /* 0x000e620008000a00 */
[----:B------:R-:W-:Y:S01]  /*00b0*/  LOP3.LUT R0, R4, 0x7ffffff0, RZ, 0xc0, !PT ;  /* 0x7ffffff004007812 */ /* 0x000fe200078ec0ff */
[----:B------:R-:W2:Y:S03]  /*00c0*/  LDCU UR8, c[0x0][0x388] ;  /* 0x00007100ff0877ac */ /* 0x000ea60008000800 */
[----:B------:R-:W-:Y:S01]  /*00d0*/  IADD3 R5, PT, PT, -R0, RZ, RZ ;  /* 0x000000ff00057210 */ /* 0x000fe20007ffe1ff */
[----:B-1----:R-:W-:-:S04]  /*00e0*/  UIADD3 UR4, UP0, UPT, UR4, 0x20, URZ ;  /* 0x0000002004047890 */ /* 0x002fc8000ff1e0ff */
[----:B------:R-:W-:Y:S02]  /*00f0*/  UIADD3.X UR5, UPT, UPT, URZ, UR5, URZ, UP0, !UPT ;  /* 0x00000005ff057290 */ /* 0x000fe400087fe4ff */
[----:B------:R-:W-:-:S04]  /*0100*/  MOV R6, UR4 ;  /* 0x0000000400067c02 */ /* 0x000fc80008000f00 */
[----:B--2---:R-:W-:-:S07]  /*0110*/  MOV R11, UR5 ;  /* 0x00000005000b7c02 */ /* 0x004fce0008000f00 */
.L_x_1:
[----:B-1----:R-:W-:Y:S02]  /*0120*/  MOV R2, R6 ;  /* 0x0000000600027202 */ /* 0x002fe40000000f00 */
[----:B------:R-:W-:-:S05]  /*0130*/  MOV R3, R11 ;  /* 0x0000000b00037202 */ /* 0x000fca0000000f00 */
[----:B0-----:R-:W2:Y:S04]  /*0140*/  LDG.E R14, desc[UR6][R2.64+-0x20] ;  /* 0xffffe006020e7981 */ /* 0x001ea8000c1e1900 */
[----:B------:R-:W3:Y:S04]  /*0150*/  LDG.E R16, desc[UR6][R2.64+-0x1c] ;  /* 0xffffe40602107981 */ /* 0x000ee8000c1e1900 */
[----:B------:R-:W4:Y:S04]  /*0160*/  LDG.E R18, desc[UR6][R2.64+-0x18] ;  /* 0xffffe80602127981 */ /* 0x000f28000c1e1900 */
[----:B------:R-:W5:Y:S04]  /*0170*/  LDG.E R20, desc[UR6][R2.64+-0x14] ;  /* 0xffffec0602147981 */ /* 0x000f68000c1e1900 */
        /* <DEDUP_REMOVED lines=11> */
[----:B------:R-:W5:Y:S01]  /*0230*/  LDG.E R7, desc[UR6][R2.64+0x1c] ;  /* 0x00001c0602077981 */ /* 0x000f62000c1e1900 */
[----:B------:R-:W-:-:S04]  /*0240*/  IADD3 R5, PT, PT, R5, 0x10, RZ ;  /* 0x0000001005057810 */ /* 0x000fc80007ffe0ff */
[----:B------:R-:W-:Y:S01]  /*0250*/  ISETP.NE.AND P1, PT, R5, RZ, PT ;  /* 0x000000ff0500720c */ /* 0x000fe20003f25270 */
[----:B--2---:R-:W-:Y:S01]  /*0260*/  FMUL R15, R14, UR8 ;  /* 0x000000080e0f7c20 */ /* 0x004fe20008400000 */
[----:B---3--:R-:W-:-:S04]  /*0270*/  FMUL R17, R16, UR8 ;  /* 0x0000000810117c20 */ /* 0x008fc80008400000 */
[----:B------:R0:W-:Y:S01]  /*0280*/  STG.E desc[UR6][R2.64+-0x20], R15 ;  /* 0xffffe00f02007986 */ /* 0x0001e2000c101906 */
[----:B----4-:R-:W-:-:S03]  /*0290*/  FMUL R19, R18, UR8 ;  /* 0x0000000812137c20 */ /* 0x010fc60008400000 */
[----:B------:R1:W-:Y:S01]  /*02a0*/  STG.E desc[UR6][R2.64+-0x1c], R17 ;  /* 0xffffe41102007986 */ /* 0x0003e2000c101906 */
[----:B-----5:R-:W-:-:S03]  /*02b0*/  FMUL R21, R20, UR8 ;  /* 0x0000000814157c20 */ /* 0x020fc60008400000 */
[----:B------:R2:W-:Y:S01]  /*02c0*/  STG.E desc[UR6][R2.64+-0x18], R19 ;  /* 0xffffe81302007986 */ /* 0x0005e2000c101906 */
[----:B------:R-:W-:-:S03]  /*02d0*/  FMUL R23, R22, UR8 ;  /* 0x0000000816177c20 */ /* 0x000fc60008400000 */
[----:B------:R3:W-:Y:S01]  /*02e0*/  STG.E desc[UR6][R2.64+-0x14], R21 ;  /* 0xffffec1502007986 */ /* 0x0007e2000c101906 */
[----:B------:R-:W-:-:S03]  /*02f0*/  FMUL R25, R24, UR8 ;  /* 0x0000000818197c20 */ /* 0x000fc60008400000 */
[----:B------:R-:W-:Y:S01]  /*0300*/  STG.E desc[UR6][R2.64+-0x10], R23 ;  /* 0xfffff01702007986 */ /* 0x000fe2000c101906 */
[----:B0-----:R-:W-:-:S03]  /*0310*/  FMUL R15, R26, UR8 ;  /* 0x000000081a0f7c20 */ /* 0x001fc60008400000 */
[----:B------:R-:W-:Y:S01]  /*0320*/  STG.E desc[UR6][R2.64+-0xc], R25 ;  /* 0xfffff41902007986 */ /* 0x000fe2000c101906 */
[----:B------:R-:W-:-:S03]  /*0330*/  FMUL R27, R27, UR8 ;  /* 0x000000081b1b7c20 */ /* 0x000fc60008400000 */
[----:B------:R-:W-:Y:S01]  /*0340*/  STG.E desc[UR6][R2.64+-0x8], R15 ;  /* 0xfffff80f02007986 */ /* 0x000fe2000c101906 */
[----:B------:R-:W-:-:S03]  /*0350*/  FMUL R13, R13, UR8 ;  /* 0x000000080d0d7c20 */ /* 0x000fc60008400000 */
[----:B------:R-:W-:Y:S01]  /*0360*/  STG.E desc[UR6][R2.64+-0x4], R27 ;  /* 0xfffffc1b02007986 */ /* 0x000fe2000c101906 */
[----:B------:R-:W-:-:S03]  /*0370*/  FMUL R29, R12, UR8 ;  /* 0x000000080c1d7c20 */ /* 0x000fc60008400000 */
[----:B------:R-:W-:Y:S01]  /*0380*/  STG.E desc[UR6][R2.64], R13 ;  /* 0x0000000d02007986 */ /* 0x000fe2000c101906 */
[----:B------:R-:W-:-:S03]  /*0390*/  FMUL R11, R11, UR8 ;  /* 0x000000080b0b7c20 */ /* 0x000fc60008400000 */
[----:B------:R-:W-:Y:S01]  /*03a0*/  STG.E desc[UR6][R2.64+0x4], R29 ;  /* 0x0000041d02007986 */ /* 0x000fe2000c101906 */
[----:B-1----:R-:W-:-:S03]  /*03b0*/  FMUL R17, R10, UR8 ;  /* 0x000000080a117c20 */ /* 0x002fc60008400000 */
[----:B------:R0:W-:Y:S01]  /*03c0*/  STG.E desc[UR6][R2.64+0x8], R11 ;  /* 0x0000080b02007986 */ /* 0x0001e2000c101906 */
[----:B--2---:R-:W-:Y:S01]  /*03d0*/  FMUL R19, R6, UR8 ;  /* 0x0000000806137c20 */ /* 0x004fe20008400000 */
[----:B------:R-:W-:Y:S02]  /*03e0*/  IADD3 R6, P2, PT, R2, 0x40, RZ ;  /* 0x0000004002067810 */ /* 0x000fe40007f5e0ff */
[----:B------:R1:W-:Y:S01]  /*03f0*/  STG.E desc[UR6][R2.64+0xc], R17 ;  /* 0x00000c1102007986 */ /* 0x0003e2000c101906 */
[----:B------:R-:W-:-:S03]  /*0400*/  FMUL R9, R9, UR8 ;  /* 0x0000000809097c20 */ /* 0x000fc60008400000 */
[----:B------:R1:W-:Y:S01]  /*0410*/  STG.E desc[UR6][R2.64+0x10], R19 ;  /* 0x0000101302007986 */ /* 0x0003e2000c101906 */
[----:B---3--:R-:W-:Y:S01]  /*0420*/  FMUL R21, R8, UR8 ;  /* 0x0000000808157c20 */ /* 0x008fe20008400000 */
[----:B0-----:R-:W-:Y:S02]  /*0430*/  IADD3.X R11, PT, PT, RZ, R3, RZ, P2, !PT ;  /* 0x00000003ff0b7210 */ /* 0x001fe400017fe4ff */
[----:B------:R1:W-:Y:S01]  /*0440*/  STG.E desc[UR6][R2.64+0x14], R9 ;  /* 0x0000140902007986 */ /* 0x0003e2000c101906 */
[----:B------:R-:W-:-:S03]  /*0450*/  FMUL R7, R7, UR8 ;  /* 0x0000000807077c20 */ /* 0x000fc60008400000 */
[----:B------:R1:W-:Y:S04]  /*0460*/  STG.E desc[UR6][R2.64+0x18], R21 ;  /* 0x0000181502007986 */ /* 0x0003e8000c101906 */
[----:B------:R1:W-:Y:S01]  /*0470*/  STG.E desc[UR6][R2.64+0x1c], R7 ;  /* 0x00001c0702007986 */ /* 0x0003e2000c101906 */
[----:B------:R-:W-:Y:S05]  /*0480*/  @P1 BRA `(.L_x_1) ;  /* 0xfffffffc00241947 */ /* 0x000fea000383ffff */
.L_x_0:
[----:B0-----:R-:W-:Y:S05]  /*0490*/  @!P0 EXIT ;  /* 0x000000000000894d */ /* 0x001fea0003800000 */
[----:B------:R-:W-:Y:S02]  /*04a0*/  ISETP.GE.U32.AND P0, PT, R28, 0x8, PT ;  /* 0x000000081c00780c */ /* 0x000fe40003f06070 */
[----:B------:R-:W-:-:S04]  /*04b0*/  LOP3.LUT R20, R4, 0x7, RZ, 0xc0, !PT ;  /* 0x0000000704147812 */ /* 0x000fc800078ec0ff */
[----:B------:R-:W-:-:S07]  /*04c0*/  ISETP.NE.AND P1, PT, R20, RZ, PT ;  /* 0x000000ff1400720c */ /* 0x000fce0003f25270 */
[----:B------:R-:W-:Y:S06]  /*04d0*/  @!P0 BRA `(.L_x_2) ;  /* 0x0000000000708947 */ /* 0x000fec0003800000 */
[----:B-1----:R-:W0:Y:S01]  /*04e0*/  LDC.64 R2, c[0x0][0x380] ;  /* 0x0000e000ff027b82 */ /* 0x002e220000000a00 */
[----:B------:R-:W1:Y:S01]  /*04f0*/  LDCU UR4, c[0x0][0x388] ;  /* 0x00007100ff0477ac */ /* 0x000e620008000800 */
[----:B0-----:R-:W-:-:S05]  /*0500*/  IMAD.WIDE.U32 R2, R0, 0x4, R2 ;  /* 0x0000000400027825 */ /* 0x001fca00078e0002 */
[----:B------:R-:W1:Y:S04]  /*0510*/  LDG.E R5, desc[UR6][R2.64] ;  /* 0x0000000602057981 */ /* 0x000e68000c1e1900 */
[----:B------:R-:W2:Y:S04]  /*0520*/  LDG.E R6, desc[UR6][R2.64+0x4] ;  /* 0x0000040602067981 */ /* 0x000ea8000c1e1900 */
[----:B------:R-:W3:Y:S04]  /*0530*/  LDG.E R8, desc[UR6][R2.64+0x8] ;  /* 0x0000080602087981 */ /* 0x000ee8000c1e1900 */
[----:B------:R-:W4:Y:S04]  /*0540*/  LDG.E R10, desc[UR6][R2.64+0xc] ;  /* 0x00000c06020a7981 */ /* 0x000f28000c1e1900 */
[----:B------:R-:W5:Y:S04]  /*0550*/  LDG.E R12, desc[UR6][R2.64+0x10] ;  /* 0x00001006020c7981 */ /* 0x000f68000c1e1900 */
[----:B------:R-:W5:Y:S04]  /*0560*/  LDG.E R14, desc[UR6][R2.64+0x14] ;  /* 0x00001406020e7981 */ /* 0x000f68000c1e1900 */
[----:B------:R-:W5:Y:S04]  /*0570*/  LDG.E R16, desc[UR6][R2.64+0x18] ;  /* 0x0000180602107981 */ /* 0x000f68000c1e1900 */
[----:B------:R-:W5:Y:S01]  /*0580*/  LDG.E R18, desc[UR6][R2.64+0x1c] ;  /* 0x00001c0602127981 */ /* 0x000f62000c1e1900 */
[----:B------:R-:W-:Y:S01]  /*0590*/  IADD3 R0, PT, PT, R0, 0x8, RZ ;  /* 0x0000000800007810 */ /* 0x000fe20007ffe0ff */
[----:B-1----:R-:W-:Y:S01]  /*05a0*/  FMUL R5, R5, UR4 ;  /* 0x0000000405057c20 */ /* 0x002fe20008400000 */
[----:B--2---:R-:W-:-:S04]  /*05b0*/  FMUL R7, R6, UR4 ;  /* 0x0000000406077c20 */ /* 0x004fc80008400000 */
[----:B------:R0:W-:Y:S01]  /*05c0*/  STG.E desc[UR6][R2.64], R5 ;  /* 0x0000000502007986 */ /* 0x0001e2000c101906 */
[----:B---3--:R-:W-:-:S03]  /*05d0*/  FMUL R9, R8, UR4 ;  /* 0x0000000408097c20 */ /* 0x008fc60008400000 */
        /* <DEDUP_REMOVED lines=8> */
[----:B------:R0:W-:Y:S01]  /*0660*/  STG.E desc[UR6][R2.64+0x14], R15 ;  /* 0x0000140f02007986 */ /* 0x0001e2000c101906 */
[----:B------:R-:W-:-:S03]  /*0670*/  FMUL R19, R18, UR4 ;  /* 0x0000000412137c20 */ /* 0x000fc60008400000 */
[----:B------:R0:W-:Y:S04]  /*0680*/  STG.E desc[UR6][R2.64+0x18], R17 ;  /* 0x0000181102007986 */ /* 0x0001e8000c101906 */
[----:B------:R0:W-:Y:S02]  /*0690*/  STG.E desc[UR6][R2.64+0x1c], R19 ;  /* 0x00001c1302007986 */ /* 0x0001e4000c101906 */
.L_x_2:
[----:B------:R-:W-:Y:S05]  /*06a0*/  @!P1 EXIT ;  /* 0x000000000000994d */ /* 0x000fea0003800000 */
[----:B------:R-:W-:Y:S02]  /*06b0*/  ISETP.GE.U32.AND P0, PT, R20, 0x4, PT ;  /* 0x000000041400780c */ /* 0x000fe40003f06070 */
[----:B------:R-:W-:-:S04]  /*06c0*/  LOP3.LUT R4, R4, 0x3, RZ, 0xc0, !PT ;  /* 0x0000000304047812 */ /* 0x000fc800078ec0ff */
[----:B------:R-:W-:-:S07]  /*06d0*/  ISETP.NE.AND P1, PT, R4, RZ, PT ;  /* 0x000000ff0400720c */ /* 0x000fce0003f25270 */
[----:B------:R-:W-:Y:S06]  /*06e0*/  @!P0 BRA `(.L_x_3) ;  /* 0x0000000000408947 */ /* 0x000fec0003800000 */
[----:B01----:R-:W0:Y:S01]  /*06f0*/  LDC.64 R2, c[0x0][0x380] ;  /* 0x0000e000ff027b82 */ /* 0x003e220000000a00 */
[----:B------:R-:W1:Y:S01]  /*0700*/  LDCU UR4, c[0x0][0x388] ;  /* 0x00007100ff0477ac */ /* 0x000e620008000800 */
[----:B0-----:R-:W-:-:S05]  /*0710*/  IMAD.WIDE.U32 R2, R0, 0x4, R2 ;  /* 0x0000000400027825 */ /* 0x001fca00078e0002 */
[----:B------:R-:W1:Y:S04]  /*0720*/  LDG.E R5, desc[UR6][R2.64] ;  /* 0x0000000602057981 */ /* 0x000e68000c1e1900 */
[----:B------:R-:W2:Y:S04]  /*0730*/  LDG.E R6, desc[UR6][R2.64+0x4] ;  /* 0x0000040602067981 */ /* 0x000ea8000c1e1900 */
[----:B------:R-:W3:Y:S04]  /*0740*/  LDG.E R8, desc[UR6][R2.64+0x8] ;  /* 0x0000080602087981 */ /* 0x000ee8000c1e1900 */
[----:B------:R-:W4:Y:S01]  /*0750*/  LDG.E R10, desc[UR6][R2.64+0xc] ;  /* 0x00000c06020a7981 */ /* 0x000f22000c1e1900 */
[----:B------:R-:W-:Y:S01]  /*0760*/  IADD3 R0, PT, PT, R0, 0x4, RZ ;  /* 0x0000000400007810 */ /* 0x000fe20007ffe0ff */
[----:B-1----:R-:W-:Y:S01]  /*0770*/  FMUL R5, R5, UR4 ;  /* 0x0000000405057c20 */ /* 0x002fe20008400000 */
[----:B--2---:R-:W-:-:S04]  /*0780*/  FMUL R7, R6, UR4 ;  /* 0x0000000406077c20 */ /* 0x004fc80008400000 */
[----:B------:R2:W-:Y:S01]  /*0790*/  STG.E desc[UR6][R2.64], R5 ;  /* 0x0000000502007986 */ /* 0x0005e2000c101906 */
[----:B---3--:R-:W-:-:S03]  /*07a0*/  FMUL R9, R8, UR4 ;  /* 0x0000000408097c20 */ /* 0x008fc60008400000 */
[----:B------:R2:W-:Y:S01]  /*07b0*/  STG.E desc[UR6][R2.64+0x4], R7 ;  /* 0x0000040702007986 */ /* 0x0005e2000c101906 */
[----:B----4-:R-:W-:-:S03]  /*07c0*/  FMUL R11, R10, UR4 ;  /* 0x000000040a0b7c20 */ /* 0x010fc60008400000 */
[----:B------:R2:W-:Y:S04]  /*07d0*/  STG.E desc[UR6][R2.64+0x8], R9 ;  /* 0x0000080902007986 */ /* 0x0005e8000c101906 */
[----:B------:R2:W-:Y:S02]  /*07e0*/  STG.E desc[UR6][R2.64+0xc], R11 ;  /* 0x00000c0b02007986 */ /* 0x0005e4000c101906 */
.L_x_3:
[----:B------:R-:W-:Y:S05]  /*07f0*/  @!P1 EXIT ;  /* 0x000000000000994d */ /* 0x000fea0003800000 */
[----:B012---:R-:W0:Y:S01]  /*0800*/  LDC.64 R2, c[0x0][0x380] ;  /* 0x0000e000ff027b82 */ /* 0x007e220000000a00 */
[----:B------:R-:W-:Y:S01]  /*0810*/  IADD3 R4, PT, PT, -R4, RZ, RZ ;  /* 0x000000ff04047210 */ /* 0x000fe20007ffe1ff */
[----:B------:R-:W1:Y:S01]  /*0820*/  LDCU UR4, c[0x0][0x388] ;  /* 0x00007100ff0477ac */ /* 0x000e620008000800 */
[----:B0-----:R-:W-:-:S03]  /*0830*/  IMAD.WIDE.U32 R2, R0, 0x4, R2 ;  /* 0x0000000400027825 */ /* 0x001fc600078e0002 */
[----:B------:R-:W-:Y:S02]  /*0840*/  MOV R0, R2 ;  /* 0x0000000200007202 */ /* 0x000fe40000000f00 */
[----:B-1----:R-:W-:-:S07]  /*0850*/  MOV R7, R3 ;  /* 0x0000000300077202 */ /* 0x002fce0000000f00 */
.L_x_4:
[----:B0-----:R-:W-:Y:S02]  /*0860*/  MOV R2, R0 ;  /* 0x0000000000027202 */ /* 0x001fe40000000f00 */
[----:B------:R-:W-:-:S05]  /*0870*/  MOV R3, R7 ;  /* 0x0000000700037202 */ /* 0x000fca0000000f00 */
[----:B------:R-:W2:Y:S01]  /*0880*/  LDG.E R0, desc[UR6][R2.64] ;  /* 0x0000000602007981 */ /* 0x000ea2000c1e1900 */
[----:B------:R-:W-:-:S04]  /*0890*/  IADD3 R4, PT, PT, R4, 0x1, RZ ;  /* 0x0000000104047810 */ /* 0x000fc80007ffe0ff */
[----:B------:R-:W-:Y:S01]  /*08a0*/  ISETP.NE.AND P0, PT, R4, RZ, PT ;  /* 0x000000ff0400720c */ /* 0x000fe20003f05270 */
[----:B--2---:R-:W-:Y:S01]  /*08b0*/  FMUL R5, R0, UR4 ;  /* 0x0000000400057c20 */ /* 0x004fe20008400000 */
[----:B------:R-:W-:-:S04]  /*08c0*/  IADD3 R0, P1, PT, R2, 0x4, RZ ;  /* 0x0000000402007810 */ /* 0x000fc80007f3e0ff */
[----:B------:R0:W-:Y:S01]  /*08d0*/  STG.E desc[UR6][R2.64], R5 ;  /* 0x0000000502007986 */ /* 0x0001e2000c101906 */
[----:B------:R-:W-:-:S06]  /*08e0*/  IADD3.X R7, PT, PT, RZ, R3, RZ, P1, !PT ;  /* 0x00000003ff077210 */ /* 0x000fcc0000ffe4ff */
[----:B------:R-:W-:Y:S05]  /*08f0*/  @P0 BRA `(.L_x_4) ;  /* 0xfffffffc00d80947 */ /* 0x000fea000383ffff */
[----:B------:R-:W-:Y:S05]  /*0900*/  EXIT ;  /* 0x000000000000794d */ /* 0x000fea0003800000 */
.L_x_5:
[----:B------:R-:W-:-:S00]  /*0910*/  BRA `(.L_x_5) ;  /* 0xfffffffc00fc7947 */ /* 0x000fc0000383ffff */
[----:B------:R-:W-:-:S00]  /*0920*/  NOP ;  /* 0x0000000000007918 */ /* 0x000fc00000000000 */
        /* <DEDUP_REMOVED lines=13> */
.L_x_6:


//--------------------- .nv.shared.reserved.0     --------------------------
	.section	.nv.shared.reserved.0,"aw",@nobits
	.weak		__nv_reservedSMEM_offset_0_alias
	.size		__nv_reservedSMEM_offset_0_alias, 0, 64
	.other		__nv_reservedSMEM_offset_0_alias,@"STO_CUDA_RESERVED_SHARED STV_DEFAULT"
__nv_reservedSMEM_offset_0_alias:
	.zero		0
	.zero		64


//--------------------- .nv.constant0._Z25GPU_Vector_Times_ConstantPffi --------------------------
	.section	.nv.constant0._Z25GPU_Vector_Times_ConstantPffi,"a",@progbits
	.sectionflags	@""
	.align	4
.nv.constant0._Z25GPU_Vector_Times_ConstantPffi:
	.zero		912


//--------------------- SYMBOLS --------------------------

	.type		.nv.reservedSmem.offset0,@object
	.size		.nv.reservedSmem.offset0,0x4
